//
// Generated by NVIDIA NVVM Compiler
//
// Compiler Build ID: CL-36424714
// Cuda compilation tools, release 13.0, V13.0.88
// Based on NVVM 20.0.0
//

.version 9.0
.target sm_100
.address_size 64

	// .globl	_ZN3cub18CUB_300001_SM_10006detail11EmptyKernelIvEEvv
.global .align 4 .b8 precalc_xorwow_matrix[102400];
.global .align 4 .b8 precalc_xorwow_offset_matrix[102400];
.global .align 4 .b8 mrg32k3aM1[2304];
.global .align 4 .b8 mrg32k3aM2[2304];
.global .align 4 .b8 mrg32k3aM1SubSeq[2016];
.global .align 4 .b8 mrg32k3aM2SubSeq[2016];
.global .align 4 .b8 mrg32k3aM1Seq[2304];
.global .align 4 .b8 mrg32k3aM2Seq[2304];
.const .align 8 .b8 __cr_lgamma_table[72];
.global .align 1 .b8 _ZN41_INTERNAL_c3bc9ece_4_k_cu_2bbe428e_2856034cuda3std3__45__cpo5beginE[1];
.global .align 1 .b8 _ZN41_INTERNAL_c3bc9ece_4_k_cu_2bbe428e_2856034cuda3std3__45__cpo3endE[1];
.global .align 1 .b8 _ZN41_INTERNAL_c3bc9ece_4_k_cu_2bbe428e_2856034cuda3std3__45__cpo6cbeginE[1];
.global .align 1 .b8 _ZN41_INTERNAL_c3bc9ece_4_k_cu_2bbe428e_2856034cuda3std3__45__cpo4cendE[1];
.global .align 1 .b8 _ZN41_INTERNAL_c3bc9ece_4_k_cu_2bbe428e_2856034cuda3std3__45__cpo6rbeginE[1];
.global .align 1 .b8 _ZN41_INTERNAL_c3bc9ece_4_k_cu_2bbe428e_2856034cuda3std3__45__cpo4rendE[1];
.global .align 1 .b8 _ZN41_INTERNAL_c3bc9ece_4_k_cu_2bbe428e_2856034cuda3std3__45__cpo7crbeginE[1];
.global .align 1 .b8 _ZN41_INTERNAL_c3bc9ece_4_k_cu_2bbe428e_2856034cuda3std3__45__cpo5crendE[1];
.global .align 1 .b8 _ZN41_INTERNAL_c3bc9ece_4_k_cu_2bbe428e_2856034cuda3std3__443_GLOBAL__N__c3bc9ece_4_k_cu_2bbe428e_2856036ignoreE[1];
.global .align 1 .b8 _ZN41_INTERNAL_c3bc9ece_4_k_cu_2bbe428e_2856034cuda3std3__419piecewise_constructE[1];
.global .align 1 .b8 _ZN41_INTERNAL_c3bc9ece_4_k_cu_2bbe428e_2856034cuda3std3__48in_placeE[1];
.global .align 1 .b8 _ZN41_INTERNAL_c3bc9ece_4_k_cu_2bbe428e_2856034cuda3std3__420unreachable_sentinelE[1];
.global .align 1 .b8 _ZN41_INTERNAL_c3bc9ece_4_k_cu_2bbe428e_2856034cuda3std3__47nulloptE[1];
.global .align 1 .b8 _ZN41_INTERNAL_c3bc9ece_4_k_cu_2bbe428e_2856034cuda3std3__48unexpectE[1];
.global .align 1 .b8 _ZN41_INTERNAL_c3bc9ece_4_k_cu_2bbe428e_2856034cuda3std6ranges3__45__cpo4swapE[1];
.global .align 1 .b8 _ZN41_INTERNAL_c3bc9ece_4_k_cu_2bbe428e_2856034cuda3std6ranges3__45__cpo9iter_moveE[1];
.global .align 1 .b8 _ZN41_INTERNAL_c3bc9ece_4_k_cu_2bbe428e_2856034cuda3std6ranges3__45__cpo5beginE[1];
.global .align 1 .b8 _ZN41_INTERNAL_c3bc9ece_4_k_cu_2bbe428e_2856034cuda3std6ranges3__45__cpo3endE[1];
.global .align 1 .b8 _ZN41_INTERNAL_c3bc9ece_4_k_cu_2bbe428e_2856034cuda3std6ranges3__45__cpo6cbeginE[1];
.global .align 1 .b8 _ZN41_INTERNAL_c3bc9ece_4_k_cu_2bbe428e_2856034cuda3std6ranges3__45__cpo4cendE[1];
.global .align 1 .b8 _ZN41_INTERNAL_c3bc9ece_4_k_cu_2bbe428e_2856034cuda3std6ranges3__45__cpo7advanceE[1];
.global .align 1 .b8 _ZN41_INTERNAL_c3bc9ece_4_k_cu_2bbe428e_2856034cuda3std6ranges3__45__cpo9iter_swapE[1];
.global .align 1 .b8 _ZN41_INTERNAL_c3bc9ece_4_k_cu_2bbe428e_2856034cuda3std6ranges3__45__cpo4nextE[1];
.global .align 1 .b8 _ZN41_INTERNAL_c3bc9ece_4_k_cu_2bbe428e_2856034cuda3std6ranges3__45__cpo4prevE[1];
.global .align 1 .b8 _ZN41_INTERNAL_c3bc9ece_4_k_cu_2bbe428e_2856034cuda3std6ranges3__45__cpo4dataE[1];
.global .align 1 .b8 _ZN41_INTERNAL_c3bc9ece_4_k_cu_2bbe428e_2856034cuda3std6ranges3__45__cpo5cdataE[1];
.global .align 1 .b8 _ZN41_INTERNAL_c3bc9ece_4_k_cu_2bbe428e_2856034cuda3std6ranges3__45__cpo4sizeE[1];
.global .align 1 .b8 _ZN41_INTERNAL_c3bc9ece_4_k_cu_2bbe428e_2856034cuda3std6ranges3__45__cpo5ssizeE[1];
.global .align 1 .b8 _ZN41_INTERNAL_c3bc9ece_4_k_cu_2bbe428e_2856034cuda3std6ranges3__45__cpo8distanceE[1];
.global .align 1 .b8 _ZN41_INTERNAL_c3bc9ece_4_k_cu_2bbe428e_2856036thrust24THRUST_300001_SM_1000_NS8cuda_cub3parE[1];
.global .align 1 .b8 _ZN41_INTERNAL_c3bc9ece_4_k_cu_2bbe428e_2856036thrust24THRUST_300001_SM_1000_NS8cuda_cub10par_nosyncE[1];
.global .align 1 .b8 _ZN41_INTERNAL_c3bc9ece_4_k_cu_2bbe428e_2856036thrust24THRUST_300001_SM_1000_NS6system6detail10sequential3seqE[1];
.global .align 1 .b8 _ZN41_INTERNAL_c3bc9ece_4_k_cu_2bbe428e_2856036thrust24THRUST_300001_SM_1000_NS6system3cpp3parE[1];
.global .align 1 .b8 _ZN41_INTERNAL_c3bc9ece_4_k_cu_2bbe428e_2856036thrust24THRUST_300001_SM_1000_NS12placeholders2_1E[1];
.global .align 1 .b8 _ZN41_INTERNAL_c3bc9ece_4_k_cu_2bbe428e_2856036thrust24THRUST_300001_SM_1000_NS12placeholders2_2E[1];
.global .align 1 .b8 _ZN41_INTERNAL_c3bc9ece_4_k_cu_2bbe428e_2856036thrust24THRUST_300001_SM_1000_NS12placeholders2_3E[1];
.global .align 1 .b8 _ZN41_INTERNAL_c3bc9ece_4_k_cu_2bbe428e_2856036thrust24THRUST_300001_SM_1000_NS12placeholders2_4E[1];
.global .align 1 .b8 _ZN41_INTERNAL_c3bc9ece_4_k_cu_2bbe428e_2856036thrust24THRUST_300001_SM_1000_NS12placeholders2_5E[1];
.global .align 1 .b8 _ZN41_INTERNAL_c3bc9ece_4_k_cu_2bbe428e_2856036thrust24THRUST_300001_SM_1000_NS12placeholders2_6E[1];
.global .align 1 .b8 _ZN41_INTERNAL_c3bc9ece_4_k_cu_2bbe428e_2856036thrust24THRUST_300001_SM_1000_NS12placeholders2_7E[1];
.global .align 1 .b8 _ZN41_INTERNAL_c3bc9ece_4_k_cu_2bbe428e_2856036thrust24THRUST_300001_SM_1000_NS12placeholders2_8E[1];
.global .align 1 .b8 _ZN41_INTERNAL_c3bc9ece_4_k_cu_2bbe428e_2856036thrust24THRUST_300001_SM_1000_NS12placeholders2_9E[1];
.global .align 1 .b8 _ZN41_INTERNAL_c3bc9ece_4_k_cu_2bbe428e_2856036thrust24THRUST_300001_SM_1000_NS12placeholders3_10E[1];
.global .align 1 .b8 _ZN41_INTERNAL_c3bc9ece_4_k_cu_2bbe428e_2856036thrust24THRUST_300001_SM_1000_NS3seqE[1];
.global .align 1 .b8 _ZN41_INTERNAL_c3bc9ece_4_k_cu_2bbe428e_2856036thrust24THRUST_300001_SM_1000_NS6deviceE[1];

.visible .entry _ZN3cub18CUB_300001_SM_10006detail11EmptyKernelIvEEvv()
{


	ret;

}


// ===== COMPILED SASS (sm_100) =====

	.target	sm_100

	.elftype	@"ET_EXEC"


//--------------------- .note.nv.tkinfo           --------------------------
	.section	.note.nv.tkinfo,"",@"SHT_NOTE"
	.sectionflags	@"SHF_NOTE_NV_TKINFO"
	.tkinfo
        /*0018*/ 	.word	0x00000002
        /*0030*/ 	.string	""
        /*0030*/ 	.string	"ptxas"
        /*0030*/ 	.string	"Cuda compilation tools, release 13.0, V13.0.88"
        /*0030*/ 	.string	"Build cuda_13.0.r13.0/compiler.36424714_0"
        /*0030*/ 	.string	"-arch sm_100 -m 64 "



//--------------------- .note.nv.cuinfo           --------------------------
	.section	.note.nv.cuinfo,"",@"SHT_NOTE"
	.sectionflags	@"SHF_NOTE_NV_CUINFO"
        /*0018*/ 	.short	0x0002
        /*001a*/ 	.short	0x0064
        /*001c*/ 	.short	0x0082
	.zero		2


//--------------------- .nv.info                  --------------------------
	.section	.nv.info,"",@"SHT_CUDA_INFO"
	.align	4


	//----- nvinfo : EIATTR_REGCOUNT
	.align		4
        /*0000*/ 	.byte	0x04, 0x2f
        /*0002*/ 	.short	(.L_55 - .L_54)
	.align		4
.L_54:
        /*0004*/ 	.word	index@(_ZN3cub18CUB_300001_SM_10006detail11EmptyKernelIvEEvv)
        /*0008*/ 	.word	0x00000004


	//----- nvinfo : EIATTR_FRAME_SIZE
	.align		4
.L_55:
        /*000c*/ 	.byte	0x04, 0x11
        /*000e*/ 	.short	(.L_57 - .L_56)
	.align		4
.L_56:
        /*0010*/ 	.word	index@(_ZN3cub18CUB_300001_SM_10006detail11EmptyKernelIvEEvv)
        /*0014*/ 	.word	0x00000000


	//----- nvinfo : EIATTR_MIN_STACK_SIZE
	.align		4
.L_57:
        /*0018*/ 	.byte	0x04, 0x12
        /*001a*/ 	.short	(.L_59 - .L_58)
	.align		4
.L_58:
        /*001c*/ 	.word	index@(_ZN3cub18CUB_300001_SM_10006detail11EmptyKernelIvEEvv)
        /*0020*/ 	.word	0x00000000
.L_59:


//--------------------- .nv.compat                --------------------------
	.section	.nv.compat,"",@"SHT_CUDA_COMPAT_INFO"
	.align	4
        /*0000*/ 	.byte	0x02, 0x09, 0x00, 0x00, 0x02, 0x02, 0x01, 0x00, 0x02, 0x05, 0x05, 0x00, 0x03, 0x07, 0x01, 0x01
        /*0010*/ 	.byte	0x02, 0x03, 0x00, 0x00, 0x02, 0x06, 0x01, 0x00, 0x04, 0x0b, 0x08, 0x00, 0x09, 0x00, 0x00, 0x00
        /*0020*/ 	.byte	0x00, 0x00, 0x00, 0x00


//--------------------- .nv.info._ZN3cub18CUB_300001_SM_10006detail11EmptyKernelIvEEvv --------------------------
	.section	.nv.info._ZN3cub18CUB_300001_SM_10006detail11EmptyKernelIvEEvv,"",@"SHT_CUDA_INFO"
	.sectionflags	@""
	.align	4


	//----- nvinfo : EIATTR_CUDA_API_VERSION
	.align		4
        /*0000*/ 	.byte	0x04, 0x37
        /*0002*/ 	.short	(.L_61 - .L_60)
.L_60:
        /*0004*/ 	.word	0x00000082


	//----- nvinfo : EIATTR_SPARSE_MMA_MASK
	.align		4
.L_61:
        /*0008*/ 	.byte	0x03, 0x50
        /*000a*/ 	.short	0x0000


	//----- nvinfo : EIATTR_MAXREG_COUNT
	.align		4
        /*000c*/ 	.byte	0x03, 0x1b
        /*000e*/ 	.short	0x00ff


	//----- nvinfo : EIATTR_MERCURY_ISA_VERSION
	.align		4
        /*0010*/ 	.byte	0x03, 0x5f
        /*0012*/ 	.short	0x0101


	//----- nvinfo : EIATTR_VRC_CTA_INIT_COUNT
	.align		4
        /*0014*/ 	.byte	0x02, 0x4a
	.zero		1
	.zero		1


	//----- nvinfo : EIATTR_EXIT_INSTR_OFFSETS
	.align		4
        /*0018*/ 	.byte	0x04, 0x1c
        /*001a*/ 	.short	(.L_63 - .L_62)


	//   ....[0]....
.L_62:
        /*001c*/ 	.word	0x00000010


	//----- nvinfo : EIATTR_SW_WAR
	.align		4
.L_63:
        /*0020*/ 	.byte	0x04, 0x36
        /*0022*/ 	.short	(.L_65 - .L_64)
.L_64:
        /*0024*/ 	.word	0x00000008
.L_65:


//--------------------- .nv.callgraph             --------------------------
	.section	.nv.callgraph,"",@"SHT_CUDA_CALLGRAPH"
	.align	4
	.sectionentsize	8
	.align		4
        /*0000*/ 	.word	0x00000000
	.align		4
        /*0004*/ 	.word	0xffffffff
	.align		4
        /*0008*/ 	.word	0x00000000
	.align		4
        /*000c*/ 	.word	0xfffffffe
	.align		4
        /*0010*/ 	.word	0x00000000
	.align		4
        /*0014*/ 	.word	0xfffffffd
	.align		4
        /*0018*/ 	.word	0x00000000
	.align		4
        /*001c*/ 	.word	0xfffffffc


//--------------------- .nv.constant4             --------------------------
	.section	.nv.constant4,"a",@progbits
	.align	8
	.align		8
.nv.constant4:
        /*0000*/ 	.dword	precalc_xorwow_matrix
	.align		8
        /*0008*/ 	.dword	precalc_xorwow_offset_matrix
	.align		8
        /*0010*/ 	.dword	mrg32k3aM1
	.align		8
        /*0018*/ 	.dword	mrg32k3aM2
	.align		8
        /*0020*/ 	.dword	mrg32k3aM1SubSeq
	.align		8
        /*0028*/ 	.dword	mrg32k3aM2SubSeq
	.align		8
        /*0030*/ 	.dword	mrg32k3aM1Seq
	.align		8
        /*0038*/ 	.dword	mrg32k3aM2Seq
	.align		8
        /*0040*/ 	.dword	_ZN41_INTERNAL_c3bc9ece_4_k_cu_2bbe428e_2859484cuda3std3__45__cpo5beginE
	.align		8
        /*0048*/ 	.dword	_ZN41_INTERNAL_c3bc9ece_4_k_cu_2bbe428e_2859484cuda3std3__45__cpo3endE
	.align		8
        /*0050*/ 	.dword	_ZN41_INTERNAL_c3bc9ece_4_k_cu_2bbe428e_2859484cuda3std3__45__cpo6cbeginE
	.align		8
        /*0058*/ 	.dword	_ZN41_INTERNAL_c3bc9ece_4_k_cu_2bbe428e_2859484cuda3std3__45__cpo4cendE
	.align		8
        /*0060*/ 	.dword	_ZN41_INTERNAL_c3bc9ece_4_k_cu_2bbe428e_2859484cuda3std3__45__cpo6rbeginE
	.align		8
        /*0068*/ 	.dword	_ZN41_INTERNAL_c3bc9ece_4_k_cu_2bbe428e_2859484cuda3std3__45__cpo4rendE
	.align		8
        /*0070*/ 	.dword	_ZN41_INTERNAL_c3bc9ece_4_k_cu_2bbe428e_2859484cuda3std3__45__cpo7crbeginE
	.align		8
        /*0078*/ 	.dword	_ZN41_INTERNAL_c3bc9ece_4_k_cu_2bbe428e_2859484cuda3std3__45__cpo5crendE
	.align		8
        /*0080*/ 	.dword	_ZN41_INTERNAL_c3bc9ece_4_k_cu_2bbe428e_2859484cuda3std3__443_GLOBAL__N__c3bc9ece_4_k_cu_2bbe428e_2859486ignoreE
	.align		8
        /*0088*/ 	.dword	_ZN41_INTERNAL_c3bc9ece_4_k_cu_2bbe428e_2859484cuda3std3__419piecewise_constructE
	.align		8
        /*0090*/ 	.dword	_ZN41_INTERNAL_c3bc9ece_4_k_cu_2bbe428e_2859484cuda3std3__48in_placeE
	.align		8
        /*0098*/ 	.dword	_ZN41_INTERNAL_c3bc9ece_4_k_cu_2bbe428e_2859484cuda3std3__420unreachable_sentinelE
	.align		8
        /*00a0*/ 	.dword	_ZN41_INTERNAL_c3bc9ece_4_k_cu_2bbe428e_2859484cuda3std3__47nulloptE
	.align		8
        /*00a8*/ 	.dword	_ZN41_INTERNAL_c3bc9ece_4_k_cu_2bbe428e_2859484cuda3std3__48unexpectE
	.align		8
        /*00b0*/ 	.dword	_ZN41_INTERNAL_c3bc9ece_4_k_cu_2bbe428e_2859484cuda3std6ranges3__45__cpo4swapE
	.align		8
        /*00b8*/ 	.dword	_ZN41_INTERNAL_c3bc9ece_4_k_cu_2bbe428e_2859484cuda3std6ranges3__45__cpo9iter_moveE
	.align		8
        /*00c0*/ 	.dword	_ZN41_INTERNAL_c3bc9ece_4_k_cu_2bbe428e_2859484cuda3std6ranges3__45__cpo5beginE
	.align		8
        /*00c8*/ 	.dword	_ZN41_INTERNAL_c3bc9ece_4_k_cu_2bbe428e_2859484cuda3std6ranges3__45__cpo3endE
	.align		8
        /*00d0*/ 	.dword	_ZN41_INTERNAL_c3bc9ece_4_k_cu_2bbe428e_2859484cuda3std6ranges3__45__cpo6cbeginE
	.align		8
        /*00d8*/ 	.dword	_ZN41_INTERNAL_c3bc9ece_4_k_cu_2bbe428e_2859484cuda3std6ranges3__45__cpo4cendE
	.align		8
        /*00e0*/ 	.dword	_ZN41_INTERNAL_c3bc9ece_4_k_cu_2bbe428e_2859484cuda3std6ranges3__45__cpo7advanceE
	.align		8
        /*00e8*/ 	.dword	_ZN41_INTERNAL_c3bc9ece_4_k_cu_2bbe428e_2859484cuda3std6ranges3__45__cpo9iter_swapE
	.align		8
        /*00f0*/ 	.dword	_ZN41_INTERNAL_c3bc9ece_4_k_cu_2bbe428e_2859484cuda3std6ranges3__45__cpo4nextE
	.align		8
        /*00f8*/ 	.dword	_ZN41_INTERNAL_c3bc9ece_4_k_cu_2bbe428e_2859484cuda3std6ranges3__45__cpo4prevE
	.align		8
        /*0100*/ 	.dword	_ZN41_INTERNAL_c3bc9ece_4_k_cu_2bbe428e_2859484cuda3std6ranges3__45__cpo4dataE
	.align		8
        /*0108*/ 	.dword	_ZN41_INTERNAL_c3bc9ece_4_k_cu_2bbe428e_2859484cuda3std6ranges3__45__cpo5cdataE
	.align		8
        /*0110*/ 	.dword	_ZN41_INTERNAL_c3bc9ece_4_k_cu_2bbe428e_2859484cuda3std6ranges3__45__cpo4sizeE
	.align		8
        /*0118*/ 	.dword	_ZN41_INTERNAL_c3bc9ece_4_k_cu_2bbe428e_2859484cuda3std6ranges3__45__cpo5ssizeE
	.align		8
        /*0120*/ 	.dword	_ZN41_INTERNAL_c3bc9ece_4_k_cu_2bbe428e_2859484cuda3std6ranges3__45__cpo8distanceE
	.align		8
        /*0128*/ 	.dword	_ZN41_INTERNAL_c3bc9ece_4_k_cu_2bbe428e_2859486thrust24THRUST_300001_SM_1000_NS8cuda_cub3parE
	.align		8
        /*0130*/ 	.dword	_ZN41_INTERNAL_c3bc9ece_4_k_cu_2bbe428e_2859486thrust24THRUST_300001_SM_1000_NS8cuda_cub10par_nosyncE
	.align		8
        /*0138*/ 	.dword	_ZN41_INTERNAL_c3bc9ece_4_k_cu_2bbe428e_2859486thrust24THRUST_300001_SM_1000_NS6system6detail10sequential3seqE
	.align		8
        /*0140*/ 	.dword	_ZN41_INTERNAL_c3bc9ece_4_k_cu_2bbe428e_2859486thrust24THRUST_300001_SM_1000_NS6system3cpp3parE
	.align		8
        /*0148*/ 	.dword	_ZN41_INTERNAL_c3bc9ece_4_k_cu_2bbe428e_2859486thrust24THRUST_300001_SM_1000_NS12placeholders2_1E
	.align		8
        /*0150*/ 	.dword	_ZN41_INTERNAL_c3bc9ece_4_k_cu_2bbe428e_2859486thrust24THRUST_300001_SM_1000_NS12placeholders2_2E
	.align		8
        /*0158*/ 	.dword	_ZN41_INTERNAL_c3bc9ece_4_k_cu_2bbe428e_2859486thrust24THRUST_300001_SM_1000_NS12placeholders2_3E
	.align		8
        /*0160*/ 	.dword	_ZN41_INTERNAL_c3bc9ece_4_k_cu_2bbe428e_2859486thrust24THRUST_300001_SM_1000_NS12placeholders2_4E
	.align		8
        /*0168*/ 	.dword	_ZN41_INTERNAL_c3bc9ece_4_k_cu_2bbe428e_2859486thrust24THRUST_300001_SM_1000_NS12placeholders2_5E
	.align		8
        /*0170*/ 	.dword	_ZN41_INTERNAL_c3bc9ece_4_k_cu_2bbe428e_2859486thrust24THRUST_300001_SM_1000_NS12placeholders2_6E
	.align		8
        /*0178*/ 	.dword	_ZN41_INTERNAL_c3bc9ece_4_k_cu_2bbe428e_2859486thrust24THRUST_300001_SM_1000_NS12placeholders2_7E
	.align		8
        /*0180*/ 	.dword	_ZN41_INTERNAL_c3bc9ece_4_k_cu_2bbe428e_2859486thrust24THRUST_300001_SM_1000_NS12placeholders2_8E
	.align		8
        /*0188*/ 	.dword	_ZN41_INTERNAL_c3bc9ece_4_k_cu_2bbe428e_2859486thrust24THRUST_300001_SM_1000_NS12placeholders2_9E
	.align		8
        /*0190*/ 	.dword	_ZN41_INTERNAL_c3bc9ece_4_k_cu_2bbe428e_2859486thrust24THRUST_300001_SM_1000_NS12placeholders3_10E
	.align		8
        /*0198*/ 	.dword	_ZN41_INTERNAL_c3bc9ece_4_k_cu_2bbe428e_2859486thrust24THRUST_300001_SM_1000_NS3seqE
	.align		8
        /*01a0*/ 	.dword	_ZN41_INTERNAL_c3bc9ece_4_k_cu_2bbe428e_2859486thrust24THRUST_300001_SM_1000_NS6deviceE


//--------------------- .nv.constant3             --------------------------
	.section	.nv.constant3,"a",@progbits
	.align	8
.nv.constant3:
	.type		__cr_lgamma_table,@object
	.size		__cr_lgamma_table,(.L_8 - __cr_lgamma_table)
__cr_lgamma_table:
        /*0000*/ 	.byte	0x00, 0x00, 0x00, 0x00, 0x00, 0x00, 0x00, 0x00, 0x00, 0x00, 0x00, 0x00, 0x00, 0x00, 0x00, 0x00
        /*0010*/ 	.byte	0xef, 0x39, 0xfa, 0xfe, 0x42, 0x2e, 0xe6, 0x3f, 0x02, 0x20, 0x2a, 0xfa, 0x0b, 0xab, 0xfc, 0x3f
        /*0020*/ 	.byte	0xf9, 0x2c, 0x92, 0x7c, 0xa7, 0x6c, 0x09, 0x40, 0xc9, 0x79, 0x44, 0x3c, 0x64, 0x26, 0x13, 0x40
        /*0030*/ 	.byte	0xca, 0x01, 0xcf, 0x3a, 0x27, 0x51, 0x1a, 0x40, 0x30, 0xcc, 0x2d, 0xf3, 0xe1, 0x0c, 0x21, 0x40
        /*0040*/ 	.byte	0x0d, 0xb7, 0xfc, 0x82, 0x8e, 0x35, 0x25, 0x40
.L_8:


//--------------------- .text._ZN3cub18CUB_300001_SM_10006detail11EmptyKernelIvEEvv --------------------------
	.section	.text._ZN3cub18CUB_300001_SM_10006detail11EmptyKernelIvEEvv,"ax",@progbits
	.align	128
        .global         _ZN3cub18CUB_300001_SM_10006detail11EmptyKernelIvEEvv
        .type           _ZN3cub18CUB_300001_SM_10006detail11EmptyKernelIvEEvv,@function
        .size           _ZN3cub18CUB_300001_SM_10006detail11EmptyKernelIvEEvv,(.L_x_1 - _ZN3cub18CUB_300001_SM_10006detail11EmptyKernelIvEEvv)
        .other          _ZN3cub18CUB_300001_SM_10006detail11EmptyKernelIvEEvv,@"STO_CUDA_ENTRY STV_DEFAULT"
_ZN3cub18CUB_300001_SM_10006detail11EmptyKernelIvEEvv:
.text._ZN3cub18CUB_300001_SM_10006detail11EmptyKernelIvEEvv:
[----:B------:R-:W-:Y:S01]  /*0000*/  LDC R1, c[0x0][0x37c] ;  /* 0x0000df00ff017b82 */ /* 0x000fe20000000800 */
[----:B------:R-:W-:Y:S05]  /*0010*/  EXIT ;  /* 0x000000000000794d */ /* 0x000fea0003800000 */
.L_x_0:
[----:B------:R-:W-:-:S00]  /*0020*/  BRA `(.L_x_0) ;  /* 0xfffffffc00fc7947 */ /* 0x000fc0000383ffff */
[----:B------:R-:W-:-:S00]  /*0030*/  NOP ;  /* 0x0000000000007918 */ /* 0x000fc00000000000 */
        /* <DEDUP_REMOVED lines=12> */
.L_x_1:


//--------------------- .nv.global.init           --------------------------
	.section	.nv.global.init,"aw",@progbits
	.align	4
.nv.global.init:
	.type		mrg32k3aM1SubSeq,@object
	.size		mrg32k3aM1SubSeq,(mrg32k3aM2SubSeq - mrg32k3aM1SubSeq)
mrg32k3aM1SubSeq:
        /*0000*/ 	.byte	0x0b, 0xcc, 0xee, 0x04, 0x73, 0x29, 0x8b, 0x6f, 0xf6, 0x53, 0x03, 0xf6, 0x23, 0xf6, 0xea, 0xda
        /* <DEDUP_REMOVED lines=125> */
	.type		mrg32k3aM2SubSeq,@object
	.size		mrg32k3aM2SubSeq,(mrg32k3aM1 - mrg32k3aM2SubSeq)
mrg32k3aM2SubSeq:
        /* <DEDUP_REMOVED lines=126> */
	.type		mrg32k3aM1,@object
	.size		mrg32k3aM1,(mrg32k3aM1Seq - mrg32k3aM1)
mrg32k3aM1:
        /* <DEDUP_REMOVED lines=144> */
	.type		mrg32k3aM1Seq,@object
	.size		mrg32k3aM1Seq,(mrg32k3aM2 - mrg32k3aM1Seq)
mrg32k3aM1Seq:
        /* <DEDUP_REMOVED lines=144> */
	.type		mrg32k3aM2,@object
	.size		mrg32k3aM2,(mrg32k3aM2Seq - mrg32k3aM2)
mrg32k3aM2:
        /* <DEDUP_REMOVED lines=144> */
	.type		mrg32k3aM2Seq,@object
	.size		mrg32k3aM2Seq,(precalc_xorwow_matrix - mrg32k3aM2Seq)
mrg32k3aM2Seq:
        /* <DEDUP_REMOVED lines=144> */
	.type		precalc_xorwow_matrix,@object
	.size		precalc_xorwow_matrix,(precalc_xorwow_offset_matrix - precalc_xorwow_matrix)
precalc_xorwow_matrix:
        /* <DEDUP_REMOVED lines=6400> */
	.type		precalc_xorwow_offset_matrix,@object
	.size		precalc_xorwow_offset_matrix,(.L_1 - precalc_xorwow_offset_matrix)
precalc_xorwow_offset_matrix:
        /* <DEDUP_REMOVED lines=6400> */
.L_1:


//--------------------- .nv.shared.reserved.0     --------------------------
	.section	.nv.shared.reserved.0,"aw",@nobits
	.weak		__nv_reservedSMEM_offset_0_alias
	.size		__nv_reservedSMEM_offset_0_alias, 0, 64
	.other		__nv_reservedSMEM_offset_0_alias,@"STO_CUDA_RESERVED_SHARED STV_DEFAULT"
__nv_reservedSMEM_offset_0_alias:
	.zero		0
	.zero		64


//--------------------- .nv.global                --------------------------
	.section	.nv.global,"aw",@nobits
.nv.global:
	.type		_ZN41_INTERNAL_c3bc9ece_4_k_cu_2bbe428e_2859486thrust24THRUST_300001_SM_1000_NS12placeholders2_8E,@object
	.size		_ZN41_INTERNAL_c3bc9ece_4_k_cu_2bbe428e_2859486thrust24THRUST_300001_SM_1000_NS12placeholders2_8E,(_ZN41_INTERNAL_c3bc9ece_4_k_cu_2bbe428e_2859484cuda3std3__443_GLOBAL__N__c3bc9ece_4_k_cu_2bbe428e_2859486ignoreE - _ZN41_INTERNAL_c3bc9ece_4_k_cu_2bbe428e_2859486thrust24THRUST_300001_SM_1000_NS12placeholders2_8E)
_ZN41_INTERNAL_c3bc9ece_4_k_cu_2bbe428e_2859486thrust24THRUST_300001_SM_1000_NS12placeholders2_8E:
	.zero		1
	.type		_ZN41_INTERNAL_c3bc9ece_4_k_cu_2bbe428e_2859484cuda3std3__443_GLOBAL__N__c3bc9ece_4_k_cu_2bbe428e_2859486ignoreE,@object
	.size		_ZN41_INTERNAL_c3bc9ece_4_k_cu_2bbe428e_2859484cuda3std3__443_GLOBAL__N__c3bc9ece_4_k_cu_2bbe428e_2859486ignoreE,(_ZN41_INTERNAL_c3bc9ece_4_k_cu_2bbe428e_2859484cuda3std6ranges3__45__cpo4dataE - _ZN41_INTERNAL_c3bc9ece_4_k_cu_2bbe428e_2859484cuda3std3__443_GLOBAL__N__c3bc9ece_4_k_cu_2bbe428e_2859486ignoreE)
_ZN41_INTERNAL_c3bc9ece_4_k_cu_2bbe428e_2859484cuda3std3__443_GLOBAL__N__c3bc9ece_4_k_cu_2bbe428e_2859486ignoreE:
	.zero		1
	.type		_ZN41_INTERNAL_c3bc9ece_4_k_cu_2bbe428e_2859484cuda3std6ranges3__45__cpo4dataE,@object
	.size		_ZN41_INTERNAL_c3bc9ece_4_k_cu_2bbe428e_2859484cuda3std6ranges3__45__cpo4dataE,(_ZN41_INTERNAL_c3bc9ece_4_k_cu_2bbe428e_2859486thrust24THRUST_300001_SM_1000_NS6system3cpp3parE - _ZN41_INTERNAL_c3bc9ece_4_k_cu_2bbe428e_2859484cuda3std6ranges3__45__cpo4dataE)
_ZN41_INTERNAL_c3bc9ece_4_k_cu_2bbe428e_2859484cuda3std6ranges3__45__cpo4dataE:
	.zero		1
	.type		_ZN41_INTERNAL_c3bc9ece_4_k_cu_2bbe428e_2859486thrust24THRUST_300001_SM_1000_NS6system3cpp3parE,@object
	.size		_ZN41_INTERNAL_c3bc9ece_4_k_cu_2bbe428e_2859486thrust24THRUST_300001_SM_1000_NS6system3cpp3parE,(_ZN41_INTERNAL_c3bc9ece_4_k_cu_2bbe428e_2859484cuda3std3__45__cpo5beginE - _ZN41_INTERNAL_c3bc9ece_4_k_cu_2bbe428e_2859486thrust24THRUST_300001_SM_1000_NS6system3cpp3parE)
_ZN41_INTERNAL_c3bc9ece_4_k_cu_2bbe428e_2859486thrust24THRUST_300001_SM_1000_NS6system3cpp3parE:
	.zero		1
	.type		_ZN41_INTERNAL_c3bc9ece_4_k_cu_2bbe428e_2859484cuda3std3__45__cpo5beginE,@object
	.size		_ZN41_INTERNAL_c3bc9ece_4_k_cu_2bbe428e_2859484cuda3std3__45__cpo5beginE,(_ZN41_INTERNAL_c3bc9ece_4_k_cu_2bbe428e_2859484cuda3std6ranges3__45__cpo5beginE - _ZN41_INTERNAL_c3bc9ece_4_k_cu_2bbe428e_2859484cuda3std3__45__cpo5beginE)
_ZN41_INTERNAL_c3bc9ece_4_k_cu_2bbe428e_2859484cuda3std3__45__cpo5beginE:
	.zero		1
	.type		_ZN41_INTERNAL_c3bc9ece_4_k_cu_2bbe428e_2859484cuda3std6ranges3__45__cpo5beginE,@object
	.size		_ZN41_INTERNAL_c3bc9ece_4_k_cu_2bbe428e_2859484cuda3std6ranges3__45__cpo5beginE,(_ZN41_INTERNAL_c3bc9ece_4_k_cu_2bbe428e_2859486thrust24THRUST_300001_SM_1000_NS6deviceE - _ZN41_INTERNAL_c3bc9ece_4_k_cu_2bbe428e_2859484cuda3std6ranges3__45__cpo5beginE)
_ZN41_INTERNAL_c3bc9ece_4_k_cu_2bbe428e_2859484cuda3std6ranges3__45__cpo5beginE:
	.zero		1
	.type		_ZN41_INTERNAL_c3bc9ece_4_k_cu_2bbe428e_2859486thrust24THRUST_300001_SM_1000_NS6deviceE,@object
	.size		_ZN41_INTERNAL_c3bc9ece_4_k_cu_2bbe428e_2859486thrust24THRUST_300001_SM_1000_NS6deviceE,(_ZN41_INTERNAL_c3bc9ece_4_k_cu_2bbe428e_2859484cuda3std3__47nulloptE - _ZN41_INTERNAL_c3bc9ece_4_k_cu_2bbe428e_2859486thrust24THRUST_300001_SM_1000_NS6deviceE)
_ZN41_INTERNAL_c3bc9ece_4_k_cu_2bbe428e_2859486thrust24THRUST_300001_SM_1000_NS6deviceE:
	.zero		1
	.type		_ZN41_INTERNAL_c3bc9ece_4_k_cu_2bbe428e_2859484cuda3std3__47nulloptE,@object
	.size		_ZN41_INTERNAL_c3bc9ece_4_k_cu_2bbe428e_2859484cuda3std3__47nulloptE,(_ZN41_INTERNAL_c3bc9ece_4_k_cu_2bbe428e_2859484cuda3std6ranges3__45__cpo8distanceE - _ZN41_INTERNAL_c3bc9ece_4_k_cu_2bbe428e_2859484cuda3std3__47nulloptE)
_ZN41_INTERNAL_c3bc9ece_4_k_cu_2bbe428e_2859484cuda3std3__47nulloptE:
	.zero		1
	.type		_ZN41_INTERNAL_c3bc9ece_4_k_cu_2bbe428e_2859484cuda3std6ranges3__45__cpo8distanceE,@object
	.size		_ZN41_INTERNAL_c3bc9ece_4_k_cu_2bbe428e_2859484cuda3std6ranges3__45__cpo8distanceE,(_ZN41_INTERNAL_c3bc9ece_4_k_cu_2bbe428e_2859486thrust24THRUST_300001_SM_1000_NS12placeholders2_4E - _ZN41_INTERNAL_c3bc9ece_4_k_cu_2bbe428e_2859484cuda3std6ranges3__45__cpo8distanceE)
_ZN41_INTERNAL_c3bc9ece_4_k_cu_2bbe428e_2859484cuda3std6ranges3__45__cpo8distanceE:
	.zero		1
	.type		_ZN41_INTERNAL_c3bc9ece_4_k_cu_2bbe428e_2859486thrust24THRUST_300001_SM_1000_NS12placeholders2_4E,@object
	.size		_ZN41_INTERNAL_c3bc9ece_4_k_cu_2bbe428e_2859486thrust24THRUST_300001_SM_1000_NS12placeholders2_4E,(_ZN41_INTERNAL_c3bc9ece_4_k_cu_2bbe428e_2859484cuda3std3__45__cpo6rbeginE - _ZN41_INTERNAL_c3bc9ece_4_k_cu_2bbe428e_2859486thrust24THRUST_300001_SM_1000_NS12placeholders2_4E)
_ZN41_INTERNAL_c3bc9ece_4_k_cu_2bbe428e_2859486thrust24THRUST_300001_SM_1000_NS12placeholders2_4E:
	.zero		1
	.type		_ZN41_INTERNAL_c3bc9ece_4_k_cu_2bbe428e_2859484cuda3std3__45__cpo6rbeginE,@object
	.size		_ZN41_INTERNAL_c3bc9ece_4_k_cu_2bbe428e_2859484cuda3std3__45__cpo6rbeginE,(_ZN41_INTERNAL_c3bc9ece_4_k_cu_2bbe428e_2859484cuda3std6ranges3__45__cpo7advanceE - _ZN41_INTERNAL_c3bc9ece_4_k_cu_2bbe428e_2859484cuda3std3__45__cpo6rbeginE)
_ZN41_INTERNAL_c3bc9ece_4_k_cu_2bbe428e_2859484cuda3std3__45__cpo6rbeginE:
	.zero		1
	.type		_ZN41_INTERNAL_c3bc9ece_4_k_cu_2bbe428e_2859484cuda3std6ranges3__45__cpo7advanceE,@object
	.size		_ZN41_INTERNAL_c3bc9ece_4_k_cu_2bbe428e_2859484cuda3std6ranges3__45__cpo7advanceE,(_ZN41_INTERNAL_c3bc9ece_4_k_cu_2bbe428e_2859486thrust24THRUST_300001_SM_1000_NS12placeholders3_10E - _ZN41_INTERNAL_c3bc9ece_4_k_cu_2bbe428e_2859484cuda3std6ranges3__45__cpo7advanceE)
_ZN41_INTERNAL_c3bc9ece_4_k_cu_2bbe428e_2859484cuda3std6ranges3__45__cpo7advanceE:
	.zero		1
	.type		_ZN41_INTERNAL_c3bc9ece_4_k_cu_2bbe428e_2859486thrust24THRUST_300001_SM_1000_NS12placeholders3_10E,@object
	.size		_ZN41_INTERNAL_c3bc9ece_4_k_cu_2bbe428e_2859486thrust24THRUST_300001_SM_1000_NS12placeholders3_10E,(_ZN41_INTERNAL_c3bc9ece_4_k_cu_2bbe428e_2859484cuda3std3__48in_placeE - _ZN41_INTERNAL_c3bc9ece_4_k_cu_2bbe428e_2859486thrust24THRUST_300001_SM_1000_NS12placeholders3_10E)
_ZN41_INTERNAL_c3bc9ece_4_k_cu_2bbe428e_2859486thrust24THRUST_300001_SM_1000_NS12placeholders3_10E:
	.zero		1
	.type		_ZN41_INTERNAL_c3bc9ece_4_k_cu_2bbe428e_2859484cuda3std3__48in_placeE,@object
	.size		_ZN41_INTERNAL_c3bc9ece_4_k_cu_2bbe428e_2859484cuda3std3__48in_placeE,(_ZN41_INTERNAL_c3bc9ece_4_k_cu_2bbe428e_2859484cuda3std6ranges3__45__cpo4sizeE - _ZN41_INTERNAL_c3bc9ece_4_k_cu_2bbe428e_2859484cuda3std3__48in_placeE)
_ZN41_INTERNAL_c3bc9ece_4_k_cu_2bbe428e_2859484cuda3std3__48in_placeE:
	.zero		1
	.type		_ZN41_INTERNAL_c3bc9ece_4_k_cu_2bbe428e_2859484cuda3std6ranges3__45__cpo4sizeE,@object
	.size		_ZN41_INTERNAL_c3bc9ece_4_k_cu_2bbe428e_2859484cuda3std6ranges3__45__cpo4sizeE,(_ZN41_INTERNAL_c3bc9ece_4_k_cu_2bbe428e_2859486thrust24THRUST_300001_SM_1000_NS12placeholders2_2E - _ZN41_INTERNAL_c3bc9ece_4_k_cu_2bbe428e_2859484cuda3std6ranges3__45__cpo4sizeE)
_ZN41_INTERNAL_c3bc9ece_4_k_cu_2bbe428e_2859484cuda3std6ranges3__45__cpo4sizeE:
	.zero		1
	.type		_ZN41_INTERNAL_c3bc9ece_4_k_cu_2bbe428e_2859486thrust24THRUST_300001_SM_1000_NS12placeholders2_2E,@object
	.size		_ZN41_INTERNAL_c3bc9ece_4_k_cu_2bbe428e_2859486thrust24THRUST_300001_SM_1000_NS12placeholders2_2E,(_ZN41_INTERNAL_c3bc9ece_4_k_cu_2bbe428e_2859484cuda3std3__45__cpo6cbeginE - _ZN41_INTERNAL_c3bc9ece_4_k_cu_2bbe428e_2859486thrust24THRUST_300001_SM_1000_NS12placeholders2_2E)
_ZN41_INTERNAL_c3bc9ece_4_k_cu_2bbe428e_2859486thrust24THRUST_300001_SM_1000_NS12placeholders2_2E:
	.zero		1
	.type		_ZN41_INTERNAL_c3bc9ece_4_k_cu_2bbe428e_2859484cuda3std3__45__cpo6cbeginE,@object
	.size		_ZN41_INTERNAL_c3bc9ece_4_k_cu_2bbe428e_2859484cuda3std3__45__cpo6cbeginE,(_ZN41_INTERNAL_c3bc9ece_4_k_cu_2bbe428e_2859484cuda3std6ranges3__45__cpo6cbeginE - _ZN41_INTERNAL_c3bc9ece_4_k_cu_2bbe428e_2859484cuda3std3__45__cpo6cbeginE)
_ZN41_INTERNAL_c3bc9ece_4_k_cu_2bbe428e_2859484cuda3std3__45__cpo6cbeginE:
	.zero		1
	.type		_ZN41_INTERNAL_c3bc9ece_4_k_cu_2bbe428e_2859484cuda3std6ranges3__45__cpo6cbeginE,@object
	.size		_ZN41_INTERNAL_c3bc9ece_4_k_cu_2bbe428e_2859484cuda3std6ranges3__45__cpo6cbeginE,(_ZN41_INTERNAL_c3bc9ece_4_k_cu_2bbe428e_2859486thrust24THRUST_300001_SM_1000_NS12placeholders2_6E - _ZN41_INTERNAL_c3bc9ece_4_k_cu_2bbe428e_2859484cuda3std6ranges3__45__cpo6cbeginE)
_ZN41_INTERNAL_c3bc9ece_4_k_cu_2bbe428e_2859484cuda3std6ranges3__45__cpo6cbeginE:
	.zero		1
	.type		_ZN41_INTERNAL_c3bc9ece_4_k_cu_2bbe428e_2859486thrust24THRUST_300001_SM_1000_NS12placeholders2_6E,@object
	.size		_ZN41_INTERNAL_c3bc9ece_4_k_cu_2bbe428e_2859486thrust24THRUST_300001_SM_1000_NS12placeholders2_6E,(_ZN41_INTERNAL_c3bc9ece_4_k_cu_2bbe428e_2859484cuda3std3__45__cpo7crbeginE - _ZN41_INTERNAL_c3bc9ece_4_k_cu_2bbe428e_2859486thrust24THRUST_300001_SM_1000_NS12placeholders2_6E)
_ZN41_INTERNAL_c3bc9ece_4_k_cu_2bbe428e_2859486thrust24THRUST_300001_SM_1000_NS12placeholders2_6E:
	.zero		1
	.type		_ZN41_INTERNAL_c3bc9ece_4_k_cu_2bbe428e_2859484cuda3std3__45__cpo7crbeginE,@object
	.size		_ZN41_INTERNAL_c3bc9ece_4_k_cu_2bbe428e_2859484cuda3std3__45__cpo7crbeginE,(_ZN41_INTERNAL_c3bc9ece_4_k_cu_2bbe428e_2859484cuda3std6ranges3__45__cpo4nextE - _ZN41_INTERNAL_c3bc9ece_4_k_cu_2bbe428e_2859484cuda3std3__45__cpo7crbeginE)
_ZN41_INTERNAL_c3bc9ece_4_k_cu_2bbe428e_2859484cuda3std3__45__cpo7crbeginE:
	.zero		1
	.type		_ZN41_INTERNAL_c3bc9ece_4_k_cu_2bbe428e_2859484cuda3std6ranges3__45__cpo4nextE,@object
	.size		_ZN41_INTERNAL_c3bc9ece_4_k_cu_2bbe428e_2859484cuda3std6ranges3__45__cpo4nextE,(_ZN41_INTERNAL_c3bc9ece_4_k_cu_2bbe428e_2859484cuda3std6ranges3__45__cpo4swapE - _ZN41_INTERNAL_c3bc9ece_4_k_cu_2bbe428e_2859484cuda3std6ranges3__45__cpo4nextE)
_ZN41_INTERNAL_c3bc9ece_4_k_cu_2bbe428e_2859484cuda3std6ranges3__45__cpo4nextE:
	.zero		1
	.type		_ZN41_INTERNAL_c3bc9ece_4_k_cu_2bbe428e_2859484cuda3std6ranges3__45__cpo4swapE,@object
	.size		_ZN41_INTERNAL_c3bc9ece_4_k_cu_2bbe428e_2859484cuda3std6ranges3__45__cpo4swapE,(_ZN41_INTERNAL_c3bc9ece_4_k_cu_2bbe428e_2859486thrust24THRUST_300001_SM_1000_NS8cuda_cub10par_nosyncE - _ZN41_INTERNAL_c3bc9ece_4_k_cu_2bbe428e_2859484cuda3std6ranges3__45__cpo4swapE)
_ZN41_INTERNAL_c3bc9ece_4_k_cu_2bbe428e_2859484cuda3std6ranges3__45__cpo4swapE:
	.zero		1
	.type		_ZN41_INTERNAL_c3bc9ece_4_k_cu_2bbe428e_2859486thrust24THRUST_300001_SM_1000_NS8cuda_cub10par_nosyncE,@object
	.size		_ZN41_INTERNAL_c3bc9ece_4_k_cu_2bbe428e_2859486thrust24THRUST_300001_SM_1000_NS8cuda_cub10par_nosyncE,(_ZN41_INTERNAL_c3bc9ece_4_k_cu_2bbe428e_2859486thrust24THRUST_300001_SM_1000_NS3seqE - _ZN41_INTERNAL_c3bc9ece_4_k_cu_2bbe428e_2859486thrust24THRUST_300001_SM_1000_NS8cuda_cub10par_nosyncE)
_ZN41_INTERNAL_c3bc9ece_4_k_cu_2bbe428e_2859486thrust24THRUST_300001_SM_1000_NS8cuda_cub10par_nosyncE:
	.zero		1
	.type		_ZN41_INTERNAL_c3bc9ece_4_k_cu_2bbe428e_2859486thrust24THRUST_300001_SM_1000_NS3seqE,@object
	.size		_ZN41_INTERNAL_c3bc9ece_4_k_cu_2bbe428e_2859486thrust24THRUST_300001_SM_1000_NS3seqE,(_ZN41_INTERNAL_c3bc9ece_4_k_cu_2bbe428e_2859484cuda3std3__420unreachable_sentinelE - _ZN41_INTERNAL_c3bc9ece_4_k_cu_2bbe428e_2859486thrust24THRUST_300001_SM_1000_NS3seqE)
_ZN41_INTERNAL_c3bc9ece_4_k_cu_2bbe428e_2859486thrust24THRUST_300001_SM_1000_NS3seqE:
	.zero		1
	.type		_ZN41_INTERNAL_c3bc9ece_4_k_cu_2bbe428e_2859484cuda3std3__420unreachable_sentinelE,@object
	.size		_ZN41_INTERNAL_c3bc9ece_4_k_cu_2bbe428e_2859484cuda3std3__420unreachable_sentinelE,(_ZN41_INTERNAL_c3bc9ece_4_k_cu_2bbe428e_2859484cuda3std6ranges3__45__cpo5ssizeE - _ZN41_INTERNAL_c3bc9ece_4_k_cu_2bbe428e_2859484cuda3std3__420unreachable_sentinelE)
_ZN41_INTERNAL_c3bc9ece_4_k_cu_2bbe428e_2859484cuda3std3__420unreachable_sentinelE:
	.zero		1
	.type		_ZN41_INTERNAL_c3bc9ece_4_k_cu_2bbe428e_2859484cuda3std6ranges3__45__cpo5ssizeE,@object
	.size		_ZN41_INTERNAL_c3bc9ece_4_k_cu_2bbe428e_2859484cuda3std6ranges3__45__cpo5ssizeE,(_ZN41_INTERNAL_c3bc9ece_4_k_cu_2bbe428e_2859486thrust24THRUST_300001_SM_1000_NS12placeholders2_3E - _ZN41_INTERNAL_c3bc9ece_4_k_cu_2bbe428e_2859484cuda3std6ranges3__45__cpo5ssizeE)
_ZN41_INTERNAL_c3bc9ece_4_k_cu_2bbe428e_2859484cuda3std6ranges3__45__cpo5ssizeE:
	.zero		1
	.type		_ZN41_INTERNAL_c3bc9ece_4_k_cu_2bbe428e_2859486thrust24THRUST_300001_SM_1000_NS12placeholders2_3E,@object
	.size		_ZN41_INTERNAL_c3bc9ece_4_k_cu_2bbe428e_2859486thrust24THRUST_300001_SM_1000_NS12placeholders2_3E,(_ZN41_INTERNAL_c3bc9ece_4_k_cu_2bbe428e_2859484cuda3std3__45__cpo4cendE - _ZN41_INTERNAL_c3bc9ece_4_k_cu_2bbe428e_2859486thrust24THRUST_300001_SM_1000_NS12placeholders2_3E)
_ZN41_INTERNAL_c3bc9ece_4_k_cu_2bbe428e_2859486thrust24THRUST_300001_SM_1000_NS12placeholders2_3E:
	.zero		1
	.type		_ZN41_INTERNAL_c3bc9ece_4_k_cu_2bbe428e_2859484cuda3std3__45__cpo4cendE,@object
	.size		_ZN41_INTERNAL_c3bc9ece_4_k_cu_2bbe428e_2859484cuda3std3__45__cpo4cendE,(_ZN41_INTERNAL_c3bc9ece_4_k_cu_2bbe428e_2859484cuda3std6ranges3__45__cpo4cendE - _ZN41_INTERNAL_c3bc9ece_4_k_cu_2bbe428e_2859484cuda3std3__45__cpo4cendE)
_ZN41_INTERNAL_c3bc9ece_4_k_cu_2bbe428e_2859484cuda3std3__45__cpo4cendE:
	.zero		1
	.type		_ZN41_INTERNAL_c3bc9ece_4_k_cu_2bbe428e_2859484cuda3std6ranges3__45__cpo4cendE,@object
	.size		_ZN41_INTERNAL_c3bc9ece_4_k_cu_2bbe428e_2859484cuda3std6ranges3__45__cpo4cendE,(_ZN41_INTERNAL_c3bc9ece_4_k_cu_2bbe428e_2859486thrust24THRUST_300001_SM_1000_NS12placeholders2_7E - _ZN41_INTERNAL_c3bc9ece_4_k_cu_2bbe428e_2859484cuda3std6ranges3__45__cpo4cendE)
_ZN41_INTERNAL_c3bc9ece_4_k_cu_2bbe428e_2859484cuda3std6ranges3__45__cpo4cendE:
	.zero		1
	.type		_ZN41_INTERNAL_c3bc9ece_4_k_cu_2bbe428e_2859486thrust24THRUST_300001_SM_1000_NS12placeholders2_7E,@object
	.size		_ZN41_INTERNAL_c3bc9ece_4_k_cu_2bbe428e_2859486thrust24THRUST_300001_SM_1000_NS12placeholders2_7E,(_ZN41_INTERNAL_c3bc9ece_4_k_cu_2bbe428e_2859484cuda3std3__45__cpo5crendE - _ZN41_INTERNAL_c3bc9ece_4_k_cu_2bbe428e_2859486thrust24THRUST_300001_SM_1000_NS12placeholders2_7E)
_ZN41_INTERNAL_c3bc9ece_4_k_cu_2bbe428e_2859486thrust24THRUST_300001_SM_1000_NS12placeholders2_7E:
	.zero		1
	.type		_ZN41_INTERNAL_c3bc9ece_4_k_cu_2bbe428e_2859484cuda3std3__45__cpo5crendE,@object
	.size		_ZN41_INTERNAL_c3bc9ece_4_k_cu_2bbe428e_2859484cuda3std3__45__cpo5crendE,(_ZN41_INTERNAL_c3bc9ece_4_k_cu_2bbe428e_2859484cuda3std6ranges3__45__cpo4prevE - _ZN41_INTERNAL_c3bc9ece_4_k_cu_2bbe428e_2859484cuda3std3__45__cpo5crendE)
_ZN41_INTERNAL_c3bc9ece_4_k_cu_2bbe428e_2859484cuda3std3__45__cpo5crendE:
	.zero		1
	.type		_ZN41_INTERNAL_c3bc9ece_4_k_cu_2bbe428e_2859484cuda3std6ranges3__45__cpo4prevE,@object
	.size		_ZN41_INTERNAL_c3bc9ece_4_k_cu_2bbe428e_2859484cuda3std6ranges3__45__cpo4prevE,(_ZN41_INTERNAL_c3bc9ece_4_k_cu_2bbe428e_2859484cuda3std6ranges3__45__cpo9iter_moveE - _ZN41_INTERNAL_c3bc9ece_4_k_cu_2bbe428e_2859484cuda3std6ranges3__45__cpo4prevE)
_ZN41_INTERNAL_c3bc9ece_4_k_cu_2bbe428e_2859484cuda3std6ranges3__45__cpo4prevE:
	.zero		1
	.type		_ZN41_INTERNAL_c3bc9ece_4_k_cu_2bbe428e_2859484cuda3std6ranges3__45__cpo9iter_moveE,@object
	.size		_ZN41_INTERNAL_c3bc9ece_4_k_cu_2bbe428e_2859484cuda3std6ranges3__45__cpo9iter_moveE,(_ZN41_INTERNAL_c3bc9ece_4_k_cu_2bbe428e_2859486thrust24THRUST_300001_SM_1000_NS6system6detail10sequential3seqE - _ZN41_INTERNAL_c3bc9ece_4_k_cu_2bbe428e_2859484cuda3std6ranges3__45__cpo9iter_moveE)
_ZN41_INTERNAL_c3bc9ece_4_k_cu_2bbe428e_2859484cuda3std6ranges3__45__cpo9iter_moveE:
	.zero		1
	.type		_ZN41_INTERNAL_c3bc9ece_4_k_cu_2bbe428e_2859486thrust24THRUST_300001_SM_1000_NS6system6detail10sequential3seqE,@object
	.size		_ZN41_INTERNAL_c3bc9ece_4_k_cu_2bbe428e_2859486thrust24THRUST_300001_SM_1000_NS6system6detail10sequential3seqE,(_ZN41_INTERNAL_c3bc9ece_4_k_cu_2bbe428e_2859486thrust24THRUST_300001_SM_1000_NS12placeholders2_9E - _ZN41_INTERNAL_c3bc9ece_4_k_cu_2bbe428e_2859486thrust24THRUST_300001_SM_1000_NS6system6detail10sequential3seqE)
_ZN41_INTERNAL_c3bc9ece_4_k_cu_2bbe428e_2859486thrust24THRUST_300001_SM_1000_NS6system6detail10sequential3seqE:
	.zero		1
	.type		_ZN41_INTERNAL_c3bc9ece_4_k_cu_2bbe428e_2859486thrust24THRUST_300001_SM_1000_NS12placeholders2_9E,@object
	.size		_ZN41_INTERNAL_c3bc9ece_4_k_cu_2bbe428e_2859486thrust24THRUST_300001_SM_1000_NS12placeholders2_9E,(_ZN41_INTERNAL_c3bc9ece_4_k_cu_2bbe428e_2859484cuda3std3__419piecewise_constructE - _ZN41_INTERNAL_c3bc9ece_4_k_cu_2bbe428e_2859486thrust24THRUST_300001_SM_1000_NS12placeholders2_9E)
_ZN41_INTERNAL_c3bc9ece_4_k_cu_2bbe428e_2859486thrust24THRUST_300001_SM_1000_NS12placeholders2_9E:
	.zero		1
	.type		_ZN41_INTERNAL_c3bc9ece_4_k_cu_2bbe428e_2859484cuda3std3__419piecewise_constructE,@object
	.size		_ZN41_INTERNAL_c3bc9ece_4_k_cu_2bbe428e_2859484cuda3std3__419piecewise_constructE,(_ZN41_INTERNAL_c3bc9ece_4_k_cu_2bbe428e_2859484cuda3std6ranges3__45__cpo5cdataE - _ZN41_INTERNAL_c3bc9ece_4_k_cu_2bbe428e_2859484cuda3std3__419piecewise_constructE)
_ZN41_INTERNAL_c3bc9ece_4_k_cu_2bbe428e_2859484cuda3std3__419piecewise_constructE:
	.zero		1
	.type		_ZN41_INTERNAL_c3bc9ece_4_k_cu_2bbe428e_2859484cuda3std6ranges3__45__cpo5cdataE,@object
	.size		_ZN41_INTERNAL_c3bc9ece_4_k_cu_2bbe428e_2859484cuda3std6ranges3__45__cpo5cdataE,(_ZN41_INTERNAL_c3bc9ece_4_k_cu_2bbe428e_2859486thrust24THRUST_300001_SM_1000_NS12placeholders2_1E - _ZN41_INTERNAL_c3bc9ece_4_k_cu_2bbe428e_2859484cuda3std6ranges3__45__cpo5cdataE)
_ZN41_INTERNAL_c3bc9ece_4_k_cu_2bbe428e_2859484cuda3std6ranges3__45__cpo5cdataE:
	.zero		1
	.type		_ZN41_INTERNAL_c3bc9ece_4_k_cu_2bbe428e_2859486thrust24THRUST_300001_SM_1000_NS12placeholders2_1E,@object
	.size		_ZN41_INTERNAL_c3bc9ece_4_k_cu_2bbe428e_2859486thrust24THRUST_300001_SM_1000_NS12placeholders2_1E,(_ZN41_INTERNAL_c3bc9ece_4_k_cu_2bbe428e_2859484cuda3std3__45__cpo3endE - _ZN41_INTERNAL_c3bc9ece_4_k_cu_2bbe428e_2859486thrust24THRUST_300001_SM_1000_NS12placeholders2_1E)
_ZN41_INTERNAL_c3bc9ece_4_k_cu_2bbe428e_2859486thrust24THRUST_300001_SM_1000_NS12placeholders2_1E:
	.zero		1
	.type		_ZN41_INTERNAL_c3bc9ece_4_k_cu_2bbe428e_2859484cuda3std3__45__cpo3endE,@object
	.size		_ZN41_INTERNAL_c3bc9ece_4_k_cu_2bbe428e_2859484cuda3std3__45__cpo3endE,(_ZN41_INTERNAL_c3bc9ece_4_k_cu_2bbe428e_2859484cuda3std6ranges3__45__cpo3endE - _ZN41_INTERNAL_c3bc9ece_4_k_cu_2bbe428e_2859484cuda3std3__45__cpo3endE)
_ZN41_INTERNAL_c3bc9ece_4_k_cu_2bbe428e_2859484cuda3std3__45__cpo3endE:
	.zero		1
	.type		_ZN41_INTERNAL_c3bc9ece_4_k_cu_2bbe428e_2859484cuda3std6ranges3__45__cpo3endE,@object
	.size		_ZN41_INTERNAL_c3bc9ece_4_k_cu_2bbe428e_2859484cuda3std6ranges3__45__cpo3endE,(_ZN41_INTERNAL_c3bc9ece_4_k_cu_2bbe428e_2859486thrust24THRUST_300001_SM_1000_NS12placeholders2_5E - _ZN41_INTERNAL_c3bc9ece_4_k_cu_2bbe428e_2859484cuda3std6ranges3__45__cpo3endE)
_ZN41_INTERNAL_c3bc9ece_4_k_cu_2bbe428e_2859484cuda3std6ranges3__45__cpo3endE:
	.zero		1
	.type		_ZN41_INTERNAL_c3bc9ece_4_k_cu_2bbe428e_2859486thrust24THRUST_300001_SM_1000_NS12placeholders2_5E,@object
	.size		_ZN41_INTERNAL_c3bc9ece_4_k_cu_2bbe428e_2859486thrust24THRUST_300001_SM_1000_NS12placeholders2_5E,(_ZN41_INTERNAL_c3bc9ece_4_k_cu_2bbe428e_2859484cuda3std3__45__cpo4rendE - _ZN41_INTERNAL_c3bc9ece_4_k_cu_2bbe428e_2859486thrust24THRUST_300001_SM_1000_NS12placeholders2_5E)
_ZN41_INTERNAL_c3bc9ece_4_k_cu_2bbe428e_2859486thrust24THRUST_300001_SM_1000_NS12placeholders2_5E:
	.zero		1
	.type		_ZN41_INTERNAL_c3bc9ece_4_k_cu_2bbe428e_2859484cuda3std3__45__cpo4rendE,@object
	.size		_ZN41_INTERNAL_c3bc9ece_4_k_cu_2bbe428e_2859484cuda3std3__45__cpo4rendE,(_ZN41_INTERNAL_c3bc9ece_4_k_cu_2bbe428e_2859484cuda3std6ranges3__45__cpo9iter_swapE - _ZN41_INTERNAL_c3bc9ece_4_k_cu_2bbe428e_2859484cuda3std3__45__cpo4rendE)
_ZN41_INTERNAL_c3bc9ece_4_k_cu_2bbe428e_2859484cuda3std3__45__cpo4rendE:
	.zero		1
	.type		_ZN41_INTERNAL_c3bc9ece_4_k_cu_2bbe428e_2859484cuda3std6ranges3__45__cpo9iter_swapE,@object
	.size		_ZN41_INTERNAL_c3bc9ece_4_k_cu_2bbe428e_2859484cuda3std6ranges3__45__cpo9iter_swapE,(_ZN41_INTERNAL_c3bc9ece_4_k_cu_2bbe428e_2859484cuda3std3__48unexpectE - _ZN41_INTERNAL_c3bc9ece_4_k_cu_2bbe428e_2859484cuda3std6ranges3__45__cpo9iter_swapE)
_ZN41_INTERNAL_c3bc9ece_4_k_cu_2bbe428e_2859484cuda3std6ranges3__45__cpo9iter_swapE:
	.zero		1
	.type		_ZN41_INTERNAL_c3bc9ece_4_k_cu_2bbe428e_2859484cuda3std3__48unexpectE,@object
	.size		_ZN41_INTERNAL_c3bc9ece_4_k_cu_2bbe428e_2859484cuda3std3__48unexpectE,(_ZN41_INTERNAL_c3bc9ece_4_k_cu_2bbe428e_2859486thrust24THRUST_300001_SM_1000_NS8cuda_cub3parE - _ZN41_INTERNAL_c3bc9ece_4_k_cu_2bbe428e_2859484cuda3std3__48unexpectE)
_ZN41_INTERNAL_c3bc9ece_4_k_cu_2bbe428e_2859484cuda3std3__48unexpectE:
	.zero		1
	.type		_ZN41_INTERNAL_c3bc9ece_4_k_cu_2bbe428e_2859486thrust24THRUST_300001_SM_1000_NS8cuda_cub3parE,@object
	.size		_ZN41_INTERNAL_c3bc9ece_4_k_cu_2bbe428e_2859486thrust24THRUST_300001_SM_1000_NS8cuda_cub3parE,(.L_38 - _ZN41_INTERNAL_c3bc9ece_4_k_cu_2bbe428e_2859486thrust24THRUST_300001_SM_1000_NS8cuda_cub3parE)
_ZN41_INTERNAL_c3bc9ece_4_k_cu_2bbe428e_2859486thrust24THRUST_300001_SM_1000_NS8cuda_cub3parE:
	.zero		1
.L_38:


//--------------------- .nv.constant0._ZN3cub18CUB_300001_SM_10006detail11EmptyKernelIvEEvv --------------------------
	.section	.nv.constant0._ZN3cub18CUB_300001_SM_10006detail11EmptyKernelIvEEvv,"a",@progbits
	.sectionflags	@""
	.align	4
.nv.constant0._ZN3cub18CUB_300001_SM_10006detail11EmptyKernelIvEEvv:
	.zero		896


//--------------------- SYMBOLS --------------------------

	.type		.nv.reservedSmem.offset0,@object
	.size		.nv.reservedSmem.offset0,0x4
